//
// Generated by NVIDIA NVVM Compiler
//
// Compiler Build ID: CL-36424714
// Cuda compilation tools, release 13.0, V13.0.88
// Based on NVVM 20.0.0
//

.version 9.0
.target sm_100
.address_size 64

	// .globl	_Z13reduction_addPfS_
// _ZZ13reduction_addPfS_E2XY has been demoted

.visible .entry _Z13reduction_addPfS_(
	.param .u64 .ptr .align 1 _Z13reduction_addPfS__param_0,
	.param .u64 .ptr .align 1 _Z13reduction_addPfS__param_1
)
{
	.reg .pred 	%p<5>;
	.reg .b32 	%r<17>;
	.reg .b32 	%f<8>;
	.reg .b64 	%rd<11>;
	// demoted variable
	.shared .align 4 .b8 _ZZ13reduction_addPfS_E2XY[400];
	ld.param.u64 	%rd2, [_Z13reduction_addPfS__param_0];
	ld.param.u64 	%rd1, [_Z13reduction_addPfS__param_1];
	cvta.to.global.u64 	%rd3, %rd2;
	mov.u32 	%r1, %tid.x;
	mov.u32 	%r2, %ctaid.x;
	mov.u32 	%r3, %ntid.x;
	mul.lo.s32 	%r8, %r3, %r2;
	shl.b32 	%r9, %r8, 1;
	add.s32 	%r10, %r9, %r1;
	mul.wide.u32 	%rd4, %r10, 4;
	add.s64 	%rd5, %rd3, %rd4;
	ld.global.f32 	%f1, [%rd5];
	add.s32 	%r11, %r10, %r3;
	mul.wide.u32 	%rd6, %r11, 4;
	add.s64 	%rd7, %rd3, %rd6;
	ld.global.f32 	%f2, [%rd7];
	add.f32 	%f3, %f1, %f2;
	shl.b32 	%r12, %r1, 2;
	mov.u32 	%r13, _ZZ13reduction_addPfS_E2XY;
	add.s32 	%r4, %r13, %r12;
	st.shared.f32 	[%r4], %f3;
	bar.sync 	0;
	setp.lt.u32 	%p1, %r3, 2;
	@%p1 bra 	$L__BB0_5;
	shr.u32 	%r16, %r3, 1;
$L__BB0_2:
	setp.ge.u32 	%p2, %r1, %r16;
	@%p2 bra 	$L__BB0_4;
	shl.b32 	%r14, %r16, 2;
	add.s32 	%r15, %r4, %r14;
	ld.shared.f32 	%f4, [%r15];
	ld.shared.f32 	%f5, [%r4];
	add.f32 	%f6, %f4, %f5;
	st.shared.f32 	[%r4], %f6;
$L__BB0_4:
	bar.sync 	0;
	shr.u32 	%r7, %r16, 2;
	setp.gt.u32 	%p3, %r16, 3;
	mov.u32 	%r16, %r7;
	@%p3 bra 	$L__BB0_2;
$L__BB0_5:
	setp.ne.s32 	%p4, %r1, 0;
	@%p4 bra 	$L__BB0_7;
	ld.shared.f32 	%f7, [_ZZ13reduction_addPfS_E2XY];
	cvta.to.global.u64 	%rd8, %rd1;
	mul.wide.u32 	%rd9, %r2, 4;
	add.s64 	%rd10, %rd8, %rd9;
	st.global.f32 	[%rd10], %f7;
$L__BB0_7:
	ret;

}


// ===== COMPILED SASS (sm_100) =====

	.target	sm_100

	.elftype	@"ET_EXEC"


//--------------------- .note.nv.tkinfo           --------------------------
	.section	.note.nv.tkinfo,"",@"SHT_NOTE"
	.sectionflags	@"SHF_NOTE_NV_TKINFO"
	.tkinfo
        /*0018*/ 	.word	0x00000002
        /*0030*/ 	.string	""
        /*0030*/ 	.string	"ptxas"
        /*0030*/ 	.string	"Cuda compilation tools, release 13.0, V13.0.88"
        /*0030*/ 	.string	"Build cuda_13.0.r13.0/compiler.36424714_0"
        /*0030*/ 	.string	"-arch sm_100 -m 64 "



//--------------------- .note.nv.cuinfo           --------------------------
	.section	.note.nv.cuinfo,"",@"SHT_NOTE"
	.sectionflags	@"SHF_NOTE_NV_CUINFO"
        /*0018*/ 	.short	0x0002
        /*001a*/ 	.short	0x0064
        /*001c*/ 	.short	0x0082
	.zero		2


//--------------------- .nv.info                  --------------------------
	.section	.nv.info,"",@"SHT_CUDA_INFO"
	.align	4


	//----- nvinfo : EIATTR_REGCOUNT
	.align		4
        /*0000*/ 	.byte	0x04, 0x2f
        /*0002*/ 	.short	(.L_1 - .L_0)
	.align		4
.L_0:
        /*0004*/ 	.word	index@(_Z13reduction_addPfS_)
        /*0008*/ 	.word	0x0000000e


	//----- nvinfo : EIATTR_FRAME_SIZE
	.align		4
.L_1:
        /*000c*/ 	.byte	0x04, 0x11
        /*000e*/ 	.short	(.L_3 - .L_2)
	.align		4
.L_2:
        /*0010*/ 	.word	index@(_Z13reduction_addPfS_)
        /*0014*/ 	.word	0x00000000


	//----- nvinfo : EIATTR_MIN_STACK_SIZE
	.align		4
.L_3:
        /*0018*/ 	.byte	0x04, 0x12
        /*001a*/ 	.short	(.L_5 - .L_4)
	.align		4
.L_4:
        /*001c*/ 	.word	index@(_Z13reduction_addPfS_)
        /*0020*/ 	.word	0x00000000
.L_5:


//--------------------- .nv.compat                --------------------------
	.section	.nv.compat,"",@"SHT_CUDA_COMPAT_INFO"
	.align	4
        /*0000*/ 	.byte	0x02, 0x09, 0x00, 0x00, 0x02, 0x02, 0x01, 0x00, 0x02, 0x05, 0x05, 0x00, 0x03, 0x07, 0x01, 0x01
        /*0010*/ 	.byte	0x02, 0x03, 0x00, 0x00, 0x02, 0x06, 0x01, 0x00, 0x04, 0x0b, 0x08, 0x00, 0x09, 0x00, 0x00, 0x00
        /*0020*/ 	.byte	0x00, 0x00, 0x00, 0x00


//--------------------- .nv.info._Z13reduction_addPfS_ --------------------------
	.section	.nv.info._Z13reduction_addPfS_,"",@"SHT_CUDA_INFO"
	.sectionflags	@""
	.align	4


	//----- nvinfo : EIATTR_CUDA_API_VERSION
	.align		4
        /*0000*/ 	.byte	0x04, 0x37
        /*0002*/ 	.short	(.L_7 - .L_6)
.L_6:
        /*0004*/ 	.word	0x00000082


	//----- nvinfo : EIATTR_KPARAM_INFO
	.align		4
.L_7:
        /*0008*/ 	.byte	0x04, 0x17
        /*000a*/ 	.short	(.L_9 - .L_8)
.L_8:
        /*000c*/ 	.word	0x00000000
        /*0010*/ 	.short	0x0001
        /*0012*/ 	.short	0x0008
        /*0014*/ 	.byte	0x00, 0xf5, 0x21, 0x00


	//----- nvinfo : EIATTR_KPARAM_INFO
	.align		4
.L_9:
        /*0018*/ 	.byte	0x04, 0x17
        /*001a*/ 	.short	(.L_11 - .L_10)
.L_10:
        /*001c*/ 	.word	0x00000000
        /*0020*/ 	.short	0x0000
        /*0022*/ 	.short	0x0000
        /*0024*/ 	.byte	0x00, 0xf5, 0x21, 0x00


	//----- nvinfo : EIATTR_SPARSE_MMA_MASK
	.align		4
.L_11:
        /*0028*/ 	.byte	0x03, 0x50
        /*002a*/ 	.short	0x0000


	//----- nvinfo : EIATTR_MAXREG_COUNT
	.align		4
        /*002c*/ 	.byte	0x03, 0x1b
        /*002e*/ 	.short	0x00ff


	//----- nvinfo : EIATTR_NUM_BARRIERS
	.align		4
        /*0030*/ 	.byte	0x02, 0x4c
        /*0032*/ 	.byte	0x01
	.zero		1


	//----- nvinfo : EIATTR_MERCURY_ISA_VERSION
	.align		4
        /*0034*/ 	.byte	0x03, 0x5f
        /*0036*/ 	.short	0x0101


	//----- nvinfo : EIATTR_VRC_CTA_INIT_COUNT
	.align		4
        /*0038*/ 	.byte	0x02, 0x4a
	.zero		1
	.zero		1


	//----- nvinfo : EIATTR_EXIT_INSTR_OFFSETS
	.align		4
        /*003c*/ 	.byte	0x04, 0x1c
        /*003e*/ 	.short	(.L_13 - .L_12)


	//   ....[0]....
.L_12:
        /*0040*/ 	.word	0x00000230


	//   ....[1]....
        /*0044*/ 	.word	0x000002b0


	//----- nvinfo : EIATTR_CBANK_PARAM_SIZE
	.align		4
.L_13:
        /*0048*/ 	.byte	0x03, 0x19
        /*004a*/ 	.short	0x0010


	//----- nvinfo : EIATTR_PARAM_CBANK
	.align		4
        /*004c*/ 	.byte	0x04, 0x0a
        /*004e*/ 	.short	(.L_15 - .L_14)
	.align		4
.L_14:
        /*0050*/ 	.word	index@(.nv.constant0._Z13reduction_addPfS_)
        /*0054*/ 	.short	0x0380
        /*0056*/ 	.short	0x0010


	//----- nvinfo : EIATTR_SW_WAR
	.align		4
.L_15:
        /*0058*/ 	.byte	0x04, 0x36
        /*005a*/ 	.short	(.L_17 - .L_16)
.L_16:
        /*005c*/ 	.word	0x00000008
.L_17:


//--------------------- .nv.callgraph             --------------------------
	.section	.nv.callgraph,"",@"SHT_CUDA_CALLGRAPH"
	.align	4
	.sectionentsize	8
	.align		4
        /*0000*/ 	.word	0x00000000
	.align		4
        /*0004*/ 	.word	0xffffffff
	.align		4
        /*0008*/ 	.word	0x00000000
	.align		4
        /*000c*/ 	.word	0xfffffffe
	.align		4
        /*0010*/ 	.word	0x00000000
	.align		4
        /*0014*/ 	.word	0xfffffffd
	.align		4
        /*0018*/ 	.word	0x00000000
	.align		4
        /*001c*/ 	.word	0xfffffffc


//--------------------- .text._Z13reduction_addPfS_ --------------------------
	.section	.text._Z13reduction_addPfS_,"ax",@progbits
	.align	128
        .global         _Z13reduction_addPfS_
        .type           _Z13reduction_addPfS_,@function
        .size           _Z13reduction_addPfS_,(.L_x_3 - _Z13reduction_addPfS_)
        .other          _Z13reduction_addPfS_,@"STO_CUDA_ENTRY STV_DEFAULT"
_Z13reduction_addPfS_:
.text._Z13reduction_addPfS_:
[----:B------:R-:W-:Y:S01]  /*0000*/  LDC R1, c[0x0][0x37c] ;  /* 0x0000df00ff017b82 */ /* 0x000fe20000000800 */
[----:B------:R-:W0:Y:S01]  /*0010*/  S2R R11, SR_CTAID.X ;  /* 0x00000000000b7919 */ /* 0x000e220000002500 */
[----:B------:R-:W0:Y:S06]  /*0020*/  LDCU UR6, c[0x0][0x360] ;  /* 0x00006c00ff0677ac */ /* 0x000e2c0008000800 */
[----:B------:R-:W1:Y:S01]  /*0030*/  LDC.64 R4, c[0x0][0x380] ;  /* 0x0000e000ff047b82 */ /* 0x000e620000000a00 */
[----:B------:R-:W2:Y:S01]  /*0040*/  S2R R9, SR_TID.X ;  /* 0x0000000000097919 */ /* 0x000ea20000002100 */
[----:B------:R-:W3:Y:S01]  /*0050*/  LDCU.64 UR8, c[0x0][0x358] ;  /* 0x00006b00ff0877ac */ /* 0x000ee20008000a00 */
[----:B0-----:R-:W-:-:S05]  /*0060*/  IMAD R0, R11, UR6, RZ ;  /* 0x000000060b007c24 */ /* 0x001fca000f8e02ff */
[----:B--2---:R-:W-:-:S04]  /*0070*/  LEA R3, R0, R9, 0x1 ;  /* 0x0000000900037211 */ /* 0x004fc800078e08ff */
[C---:B------:R-:W-:Y:S01]  /*0080*/  IADD3 R7, PT, PT, R3.reuse, UR6, RZ ;  /* 0x0000000603077c10 */ /* 0x040fe2000fffe0ff */
[----:B-1----:R-:W-:-:S04]  /*0090*/  IMAD.WIDE.U32 R2, R3, 0x4, R4 ;  /* 0x0000000403027825 */ /* 0x002fc800078e0004 */
[----:B------:R-:W-:Y:S02]  /*00a0*/  IMAD.WIDE.U32 R4, R7, 0x4, R4 ;  /* 0x0000000407047825 */ /* 0x000fe400078e0004 */
[----:B---3--:R-:W2:Y:S04]  /*00b0*/  LDG.E R2, desc[UR8][R2.64] ;  /* 0x0000000802027981 */ /* 0x008ea8000c1e1900 */
[----:B------:R-:W2:Y:S01]  /*00c0*/  LDG.E R5, desc[UR8][R4.64] ;  /* 0x0000000804057981 */ /* 0x000ea2000c1e1900 */
[----:B------:R-:W0:Y:S01]  /*00d0*/  S2UR UR5, SR_CgaCtaId ;  /* 0x00000000000579c3 */ /* 0x000e220000008800 */
[----:B------:R-:W-:Y:S01]  /*00e0*/  UMOV UR4, 0x400 ;  /* 0x0000040000047882 */ /* 0x000fe20000000000 */
[----:B------:R-:W-:Y:S01]  /*00f0*/  UISETP.GE.U32.AND UP0, UPT, UR6, 0x2, UPT ;  /* 0x000000020600788c */ /* 0x000fe2000bf06070 */
[----:B------:R-:W-:Y:S01]  /*0100*/  ISETP.NE.AND P0, PT, R9, RZ, PT ;  /* 0x000000ff0900720c */ /* 0x000fe20003f05270 */
[----:B0-----:R-:W-:-:S06]  /*0110*/  ULEA UR4, UR5, UR4, 0x18 ;  /* 0x0000000405047291 */ /* 0x001fcc000f8ec0ff */
[----:B------:R-:W-:Y:S01]  /*0120*/  LEA R7, R9, UR4, 0x2 ;  /* 0x0000000409077c11 */ /* 0x000fe2000f8e10ff */
[----:B--2---:R-:W-:-:S05]  /*0130*/  FADD R0, R2, R5 ;  /* 0x0000000502007221 */ /* 0x004fca0000000000 */
[----:B------:R0:W-:Y:S01]  /*0140*/  STS [R7], R0 ;  /* 0x0000000007007388 */ /* 0x0001e20000000800 */
[----:B------:R-:W-:Y:S06]  /*0150*/  BAR.SYNC.DEFER_BLOCKING 0x0 ;  /* 0x0000000000007b1d */ /* 0x000fec0000010000 */
[----:B------:R-:W-:Y:S05]  /*0160*/  BRA.U !UP0, `(.L_x_0) ;  /* 0x0000000108307547 */ /* 0x000fea000b800000 */
[----:B------:R-:W-:-:S06]  /*0170*/  USHF.R.U32.HI UR4, URZ, 0x1, UR6 ;  /* 0x00000001ff047899 */ /* 0x000fcc0008011606 */
[----:B0-----:R-:W-:-:S07]  /*0180*/  MOV R0, UR4 ;  /* 0x0000000400007c02 */ /* 0x001fce0008000f00 */
.L_x_1:
[----:B------:R-:W-:-:S13]  /*0190*/  ISETP.GE.U32.AND P1, PT, R9, R0, PT ;  /* 0x000000000900720c */ /* 0x000fda0003f26070 */
[----:B------:R-:W-:Y:S01]  /*01a0*/  @!P1 LEA R2, R0, R7, 0x2 ;  /* 0x0000000700029211 */ /* 0x000fe200078e10ff */
[----:B------:R-:W-:Y:S05]  /*01b0*/  @!P1 LDS R3, [R7] ;  /* 0x0000000007039984 */ /* 0x000fea0000000800 */
[----:B------:R-:W0:Y:S02]  /*01c0*/  @!P1 LDS R2, [R2] ;  /* 0x0000000002029984 */ /* 0x000e240000000800 */
[----:B0-----:R-:W-:-:S05]  /*01d0*/  @!P1 FADD R4, R2, R3 ;  /* 0x0000000302049221 */ /* 0x001fca0000000000 */
[----:B------:R1:W-:Y:S01]  /*01e0*/  @!P1 STS [R7], R4 ;  /* 0x0000000407009388 */ /* 0x0003e20000000800 */
[----:B------:R-:W-:Y:S01]  /*01f0*/  BAR.SYNC.DEFER_BLOCKING 0x0 ;  /* 0x0000000000007b1d */ /* 0x000fe20000010000 */
[----:B------:R-:W-:Y:S02]  /*0200*/  ISETP.GT.U32.AND P1, PT, R0, 0x3, PT ;  /* 0x000000030000780c */ /* 0x000fe40003f24070 */
[----:B------:R-:W-:-:S11]  /*0210*/  SHF.R.U32.HI R0, RZ, 0x2, R0 ;  /* 0x00000002ff007819 */ /* 0x000fd60000011600 */
[----:B-1----:R-:W-:Y:S05]  /*0220*/  @P1 BRA `(.L_x_1) ;  /* 0xfffffffc00d81947 */ /* 0x002fea000383ffff */
.L_x_0:
[----:B------:R-:W-:Y:S05]  /*0230*/  @P0 EXIT ;  /* 0x000000000000094d */ /* 0x000fea0003800000 */
[----:B------:R-:W1:Y:S01]  /*0240*/  S2UR UR5, SR_CgaCtaId ;  /* 0x00000000000579c3 */ /* 0x000e620000008800 */
[----:B------:R-:W-:-:S07]  /*0250*/  UMOV UR4, 0x400 ;  /* 0x0000040000047882 */ /* 0x000fce0000000000 */
[----:B------:R-:W2:Y:S01]  /*0260*/  LDC.64 R2, c[0x0][0x388] ;  /* 0x0000e200ff027b82 */ /* 0x000ea20000000a00 */
[----:B-1----:R-:W-:Y:S01]  /*0270*/  ULEA UR4, UR5, UR4, 0x18 ;  /* 0x0000000405047291 */ /* 0x002fe2000f8ec0ff */
[----:B--2---:R-:W-:-:S08]  /*0280*/  IMAD.WIDE.U32 R2, R11, 0x4, R2 ;  /* 0x000000040b027825 */ /* 0x004fd000078e0002 */
[----:B------:R-:W1:Y:S04]  /*0290*/  LDS R5, [UR4] ;  /* 0x00000004ff057984 */ /* 0x000e680008000800 */
[----:B-1----:R-:W-:Y:S01]  /*02a0*/  STG.E desc[UR8][R2.64], R5 ;  /* 0x0000000502007986 */ /* 0x002fe2000c101908 */
[----:B------:R-:W-:Y:S05]  /*02b0*/  EXIT ;  /* 0x000000000000794d */ /* 0x000fea0003800000 */
.L_x_2:
[----:B------:R-:W-:-:S00]  /*02c0*/  BRA `(.L_x_2) ;  /* 0xfffffffc00fc7947 */ /* 0x000fc0000383ffff */
[----:B------:R-:W-:-:S00]  /*02d0*/  NOP ;  /* 0x0000000000007918 */ /* 0x000fc00000000000 */
        /* <DEDUP_REMOVED lines=10> */
.L_x_3:


//--------------------- .nv.shared._Z13reduction_addPfS_ --------------------------
	.section	.nv.shared._Z13reduction_addPfS_,"aw",@nobits
	.sectionflags	@""
	.align	4
.nv.shared._Z13reduction_addPfS_:
	.zero		1424


//--------------------- .nv.shared.reserved.0     --------------------------
	.section	.nv.shared.reserved.0,"aw",@nobits
	.weak		__nv_reservedSMEM_offset_0_alias
	.size		__nv_reservedSMEM_offset_0_alias, 0, 64
	.other		__nv_reservedSMEM_offset_0_alias,@"STO_CUDA_RESERVED_SHARED STV_DEFAULT"
__nv_reservedSMEM_offset_0_alias:
	.zero		0
	.zero		64


//--------------------- .nv.constant0._Z13reduction_addPfS_ --------------------------
	.section	.nv.constant0._Z13reduction_addPfS_,"a",@progbits
	.sectionflags	@""
	.align	4
.nv.constant0._Z13reduction_addPfS_:
	.zero		912


//--------------------- SYMBOLS --------------------------

	.type		.nv.reservedSmem.offset0,@object
	.size		.nv.reservedSmem.offset0,0x4
	.type		.nv.reservedSmem.cap,@object
	.size		.nv.reservedSmem.cap,0x4
